	.headerflags	@"EF_CUDA_TEXMODE_UNIFIED EF_CUDA_64BIT_ADDRESS EF_CUDA_ACCELERATORS EF_CUDA_SM90 EF_CUDA_VIRTUAL_SM(EF_CUDA_SM90)"
	.elftype	@"ET_EXEC"


//--------------------- .nv.info                  --------------------------
	.section	.nv.info,"",@"SHT_CUDA_INFO"
	.align	4


	//----- nvinfo : EIATTR_REGCOUNT
	.align		4
        /*0000*/ 	.byte	0x04, 0x2f
        /*0002*/ 	.short	(.L_1 - .L_0)
	.align		4
.L_0:
        /*0004*/ 	.word	index@(triton_poi_fused_add_5)
        /*0008*/ 	.word	0x0000000a


	//----- nvinfo : EIATTR_MIN_STACK_SIZE
	.align		4
.L_1:
        /*000c*/ 	.byte	0x04, 0x12
        /*000e*/ 	.short	(.L_3 - .L_2)
	.align		4
.L_2:
        /*0010*/ 	.word	index@(triton_poi_fused_add_5)
        /*0014*/ 	.word	0x00000000


	//----- nvinfo : EIATTR_FRAME_SIZE
	.align		4
.L_3:
        /*0018*/ 	.byte	0x04, 0x11
        /*001a*/ 	.short	(.L_5 - .L_4)
	.align		4
.L_4:
        /*001c*/ 	.word	index@(triton_poi_fused_add_5)
        /*0020*/ 	.word	0x00000000


	//----- nvinfo : EIATTR_MIN_STACK_SIZE
	.align		4
.L_5:
        /*0024*/ 	.byte	0x04, 0x12
        /*0026*/ 	.short	(.L_7 - .L_6)
	.align		4
.L_6:
        /*0028*/ 	.word	index@(triton_poi_fused_add_5)
        /*002c*/ 	.word	0x00000000
.L_7:


//--------------------- .nv.info.triton_poi_fused_add_5 --------------------------
	.section	.nv.info.triton_poi_fused_add_5,"",@"SHT_CUDA_INFO"
	.sectionflags	@""
	.align	4


	//----- nvinfo : EIATTR_CUDA_API_VERSION
	.align		4
        /*0000*/ 	.byte	0x04, 0x37
        /*0002*/ 	.short	(.L_9 - .L_8)
.L_8:
        /*0004*/ 	.word	0x0000007c


	//----- nvinfo : EIATTR_KPARAM_INFO
	.align		4
.L_9:
        /*0008*/ 	.byte	0x04, 0x17
        /*000a*/ 	.short	(.L_11 - .L_10)
.L_10:
        /*000c*/ 	.word	0x00000000
        /*0010*/ 	.short	0x0002
        /*0012*/ 	.short	0x0010
        /*0014*/ 	.byte	0x00, 0xf0, 0x11, 0x00


	//----- nvinfo : EIATTR_KPARAM_INFO
	.align		4
.L_11:
        /*0018*/ 	.byte	0x04, 0x17
        /*001a*/ 	.short	(.L_13 - .L_12)
.L_12:
        /*001c*/ 	.word	0x00000000
        /*0020*/ 	.short	0x0001
        /*0022*/ 	.short	0x0008
        /*0024*/ 	.byte	0x00, 0xf4, 0x21, 0x00


	//----- nvinfo : EIATTR_KPARAM_INFO
	.align		4
.L_13:
        /*0028*/ 	.byte	0x04, 0x17
        /*002a*/ 	.short	(.L_15 - .L_14)
.L_14:
        /*002c*/ 	.word	0x00000000
        /*0030*/ 	.short	0x0000
        /*0032*/ 	.short	0x0000
        /*0034*/ 	.byte	0x00, 0xf4, 0x21, 0x00


	//----- nvinfo : EIATTR_SPARSE_MMA_MASK
	.align		4
.L_15:
        /*0038*/ 	.byte	0x03, 0x50
        /*003a*/ 	.short	0x0000


	//----- nvinfo : EIATTR_MAXREG_COUNT
	.align		4
        /*003c*/ 	.byte	0x03, 0x1b
        /*003e*/ 	.short	0x00ff


	//----- nvinfo : EIATTR_EXIT_INSTR_OFFSETS
	.align		4
        /*0040*/ 	.byte	0x04, 0x1c
        /*0042*/ 	.short	(.L_17 - .L_16)


	//   ....[0]....
.L_16:
        /*0044*/ 	.word	0x00000100


	//   ....[1]....
        /*0048*/ 	.word	0x00000120


	//----- nvinfo : EIATTR_REQNTID
	.align		4
.L_17:
        /*004c*/ 	.byte	0x04, 0x10
        /*004e*/ 	.short	(.L_19 - .L_18)
.L_18:
        /*0050*/ 	.word	0x00000080
        /*0054*/ 	.word	0x00000001
        /*0058*/ 	.word	0x00000001


	//----- nvinfo : EIATTR_CBANK_PARAM_SIZE
	.align		4
.L_19:
        /*005c*/ 	.byte	0x03, 0x19
        /*005e*/ 	.short	0x0014


	//----- nvinfo : EIATTR_PARAM_CBANK
	.align		4
        /*0060*/ 	.byte	0x04, 0x0a
        /*0062*/ 	.short	(.L_21 - .L_20)
	.align		4
.L_20:
        /*0064*/ 	.word	index@(.nv.constant0.triton_poi_fused_add_5)
        /*0068*/ 	.short	0x0210
        /*006a*/ 	.short	0x0014


	//----- nvinfo : EIATTR_SW_WAR
	.align		4
.L_21:
        /*006c*/ 	.byte	0x04, 0x36
        /*006e*/ 	.short	(.L_23 - .L_22)
.L_22:
        /*0070*/ 	.word	0x00000008
.L_23:


//--------------------- .nv.callgraph             --------------------------
	.section	.nv.callgraph,"",@"SHT_CUDA_CALLGRAPH"
	.align	4
	.sectionentsize	8
	.align		4
        /*0000*/ 	.word	0x00000000
	.align		4
        /*0004*/ 	.word	0xffffffff
	.align		4
        /*0008*/ 	.word	0x00000000
	.align		4
        /*000c*/ 	.word	0xfffffffe
	.align		4
        /*0010*/ 	.word	0x00000000
	.align		4
        /*0014*/ 	.word	0xfffffffd
	.align		4
        /*0018*/ 	.word	0x00000000
	.align		4
        /*001c*/ 	.word	0xfffffffc


//--------------------- .text.triton_poi_fused_add_5 --------------------------
	.section	.text.triton_poi_fused_add_5,"ax",@progbits
	.align	128
        .global         triton_poi_fused_add_5
        .type           triton_poi_fused_add_5,@function
        .size           triton_poi_fused_add_5,(.L_x_1 - triton_poi_fused_add_5)
        .other          triton_poi_fused_add_5,@"STO_CUDA_ENTRY STV_DEFAULT"
triton_poi_fused_add_5:
.text.triton_poi_fused_add_5:
[----:B------:R-:W0:Y:S02]  /*0000*/  LDC R1, c[0x0][0x28] ;  /* 0x00000a00ff017b82 */ /* 0x000e240000000800 */
[----:B------:R-:W1:Y:S01]  /*0010*/  S2R R0, SR_TID.X ;  /* 0x0000000000007919 */ /* 0x000e620000002100 */
[----:B------:R-:W2:Y:S01]  /*0020*/  LDC.64 R2, c[0x0][0x218] ;  /* 0x00008600ff027b82 */ /* 0x000ea20000000a00 */
[----:B------:R-:W-:Y:S01]  /*0030*/  ULDC.64 UR4, c[0x0][0x208] ;  /* 0x0000820000047ab9 */ /* 0x000fe20000000a00 */
[----:B------:R-:W3:Y:S06]  /*0040*/  S2R R7, SR_CTAID.X ;  /* 0x0000000000077919 */ /* 0x000eec0000002500 */
[----:B------:R-:W4:Y:S01]  /*0050*/  LDC.64 R4, c[0x0][0x210] ;  /* 0x00008400ff047b82 */ /* 0x000f220000000a00 */
[----:B-1----:R-:W-:-:S04]  /*0060*/  LOP3.LUT R0, R0, 0x7f, RZ, 0xc0, !PT ;  /* 0x0000007f00007812 */ /* 0x002fc800078ec0ff */
[----:B---3--:R-:W-:Y:S01]  /*0070*/  LEA R7, R7, R0, 0x7 ;  /* 0x0000000007077211 */ /* 0x008fe200078e38ff */
[----:B------:R-:W-:-:S03]  /*0080*/  HFMA2.MMA R0, -RZ, RZ, 0, 0 ;  /* 0x00000000ff007435 */ /* 0x000fc600000001ff */
[C---:B------:R-:W-:Y:S01]  /*0090*/  ISETP.GE.AND P0, PT, R7.reuse, 0x100, PT ;  /* 0x000001000700780c */ /* 0x040fe20003f06270 */
[----:B--2---:R-:W-:-:S04]  /*00a0*/  IMAD.WIDE R2, R7, 0x4, R2 ;  /* 0x0000000407027825 */ /* 0x004fc800078e0202 */
[----:B----4-:R-:W-:Y:S01]  /*00b0*/  IMAD.WIDE R4, R7, 0x4, R4 ;  /* 0x0000000407047825 */ /* 0x010fe200078e0204 */
[----:B------:R-:W-:-:S07]  /*00c0*/  MOV R7, RZ ;  /* 0x000000ff00077202 */ /* 0x000fce0000000f00 */
[----:B------:R-:W2:Y:S04]  /*00d0*/  @!P0 LDG.E R0, desc[UR4][R2.64] ;  /* 0x0000000402008981 */ /* 0x000ea8000c1e1900 */
[----:B------:R-:W2:Y:S02]  /*00e0*/  @!P0 LDG.E R7, desc[UR4][R4.64] ;  /* 0x0000000404078981 */ /* 0x000ea4000c1e1900 */
[----:B--2---:R-:W-:Y:S01]  /*00f0*/  FADD R7, R7, R0 ;  /* 0x0000000007077221 */ /* 0x004fe20000000000 */
[----:B------:R-:W-:Y:S06]  /*0100*/  @P0 EXIT ;  /* 0x000000000000094d */ /* 0x000fec0003800000 */
[----:B------:R-:W-:Y:S01]  /*0110*/  STG.E desc[UR4][R4.64], R7 ;  /* 0x0000000704007986 */ /* 0x000fe2000c101904 */
[----:B------:R-:W-:Y:S05]  /*0120*/  EXIT ;  /* 0x000000000000794d */ /* 0x000fea0003800000 */
.L_x_0:
[----:B------:R-:W-:-:S00]  /*0130*/  BRA `(.L_x_0) ;  /* 0xfffffffc00fc7947 */ /* 0x000fc0000383ffff */
[----:B------:R-:W-:-:S00]  /*0140*/  NOP ;  /* 0x0000000000007918 */ /* 0x000fc00000000000 */
        /* <DEDUP_REMOVED lines=11> */
.L_x_1:


//--------------------- .nv.constant0.triton_poi_fused_add_5 --------------------------
	.section	.nv.constant0.triton_poi_fused_add_5,"a",@progbits
	.sectionflags	@""
	.align	4
.nv.constant0.triton_poi_fused_add_5:
	.zero		548
